	.headerflags	@"EF_CUDA_TEXMODE_UNIFIED EF_CUDA_64BIT_ADDRESS EF_CUDA_ACCELERATORS EF_CUDA_SM90 EF_CUDA_VIRTUAL_SM(EF_CUDA_SM90)"
	.elftype	@"ET_EXEC"


//--------------------- .nv.info                  --------------------------
	.section	.nv.info,"",@"SHT_CUDA_INFO"
	.align	4


	//----- nvinfo : EIATTR_REGCOUNT
	.align		4
        /*0000*/ 	.byte	0x04, 0x2f
        /*0002*/ 	.short	(.L_3 - .L_2)
	.align		4
.L_2:
        /*0004*/ 	.word	index@(triton_poi_fused__native_batch_norm_legit_no_training_convolution_relu_threshold_backward_28)
        /*0008*/ 	.word	0x00000014


	//----- nvinfo : EIATTR_MIN_STACK_SIZE
	.align		4
.L_3:
        /*000c*/ 	.byte	0x04, 0x12
        /*000e*/ 	.short	(.L_5 - .L_4)
	.align		4
.L_4:
        /*0010*/ 	.word	index@(triton_poi_fused__native_batch_norm_legit_no_training_convolution_relu_threshold_backward_28)
        /*0014*/ 	.word	0x00000000


	//----- nvinfo : EIATTR_FRAME_SIZE
	.align		4
.L_5:
        /*0018*/ 	.byte	0x04, 0x11
        /*001a*/ 	.short	(.L_7 - .L_6)
	.align		4
.L_6:
        /*001c*/ 	.word	index@(triton_poi_fused__native_batch_norm_legit_no_training_convolution_relu_threshold_backward_28)
        /*0020*/ 	.word	0x00000000


	//----- nvinfo : EIATTR_MIN_STACK_SIZE
	.align		4
.L_7:
        /*0024*/ 	.byte	0x04, 0x12
        /*0026*/ 	.short	(.L_9 - .L_8)
	.align		4
.L_8:
        /*0028*/ 	.word	index@(triton_poi_fused__native_batch_norm_legit_no_training_convolution_relu_threshold_backward_28)
        /*002c*/ 	.word	0x00000000
.L_9:


//--------------------- .nv.info.triton_poi_fused__native_batch_norm_legit_no_training_convolution_relu_threshold_backward_28 --------------------------
	.section	.nv.info.triton_poi_fused__native_batch_norm_legit_no_training_convolution_relu_threshold_backward_28,"",@"SHT_CUDA_INFO"
	.sectionflags	@""
	.align	4


	//----- nvinfo : EIATTR_CUDA_API_VERSION
	.align		4
        /*0000*/ 	.byte	0x04, 0x37
        /*0002*/ 	.short	(.L_11 - .L_10)
.L_10:
        /*0004*/ 	.word	0x0000007c


	//----- nvinfo : EIATTR_KPARAM_INFO
	.align		4
.L_11:
        /*0008*/ 	.byte	0x04, 0x17
        /*000a*/ 	.short	(.L_13 - .L_12)
.L_12:
        /*000c*/ 	.word	0x00000000
        /*0010*/ 	.short	0x0008
        /*0012*/ 	.short	0x0040
        /*0014*/ 	.byte	0x00, 0xf0, 0x11, 0x00


	//----- nvinfo : EIATTR_KPARAM_INFO
	.align		4
.L_13:
        /*0018*/ 	.byte	0x04, 0x17
        /*001a*/ 	.short	(.L_15 - .L_14)
.L_14:
        /*001c*/ 	.word	0x00000000
        /*0020*/ 	.short	0x0007
        /*0022*/ 	.short	0x0038
        /*0024*/ 	.byte	0x00, 0xf4, 0x21, 0x00


	//----- nvinfo : EIATTR_KPARAM_INFO
	.align		4
.L_15:
        /*0028*/ 	.byte	0x04, 0x17
        /*002a*/ 	.short	(.L_17 - .L_16)
.L_16:
        /*002c*/ 	.word	0x00000000
        /*0030*/ 	.short	0x0006
        /*0032*/ 	.short	0x0030
        /*0034*/ 	.byte	0x00, 0xf4, 0x21, 0x00


	//----- nvinfo : EIATTR_KPARAM_INFO
	.align		4
.L_17:
        /*0038*/ 	.byte	0x04, 0x17
        /*003a*/ 	.short	(.L_19 - .L_18)
.L_18:
        /*003c*/ 	.word	0x00000000
        /*0040*/ 	.short	0x0005
        /*0042*/ 	.short	0x0028
        /*0044*/ 	.byte	0x00, 0xf4, 0x21, 0x00


	//----- nvinfo : EIATTR_KPARAM_INFO
	.align		4
.L_19:
        /*0048*/ 	.byte	0x04, 0x17
        /*004a*/ 	.short	(.L_21 - .L_20)
.L_20:
        /*004c*/ 	.word	0x00000000
        /*0050*/ 	.short	0x0004
        /*0052*/ 	.short	0x0020
        /*0054*/ 	.byte	0x00, 0xf4, 0x21, 0x00


	//----- nvinfo : EIATTR_KPARAM_INFO
	.align		4
.L_21:
        /*0058*/ 	.byte	0x04, 0x17
        /*005a*/ 	.short	(.L_23 - .L_22)
.L_22:
        /*005c*/ 	.word	0x00000000
        /*0060*/ 	.short	0x0003
        /*0062*/ 	.short	0x0018
        /*0064*/ 	.byte	0x00, 0xf4, 0x21, 0x00


	//----- nvinfo : EIATTR_KPARAM_INFO
	.align		4
.L_23:
        /*0068*/ 	.byte	0x04, 0x17
        /*006a*/ 	.short	(.L_25 - .L_24)
.L_24:
        /*006c*/ 	.word	0x00000000
        /*0070*/ 	.short	0x0002
        /*0072*/ 	.short	0x0010
        /*0074*/ 	.byte	0x00, 0xf4, 0x21, 0x00


	//----- nvinfo : EIATTR_KPARAM_INFO
	.align		4
.L_25:
        /*0078*/ 	.byte	0x04, 0x17
        /*007a*/ 	.short	(.L_27 - .L_26)
.L_26:
        /*007c*/ 	.word	0x00000000
        /*0080*/ 	.short	0x0001
        /*0082*/ 	.short	0x0008
        /*0084*/ 	.byte	0x00, 0xf4, 0x21, 0x00


	//----- nvinfo : EIATTR_KPARAM_INFO
	.align		4
.L_27:
        /*0088*/ 	.byte	0x04, 0x17
        /*008a*/ 	.short	(.L_29 - .L_28)
.L_28:
        /*008c*/ 	.word	0x00000000
        /*0090*/ 	.short	0x0000
        /*0092*/ 	.short	0x0000
        /*0094*/ 	.byte	0x00, 0xf4, 0x21, 0x00


	//----- nvinfo : EIATTR_SPARSE_MMA_MASK
	.align		4
.L_29:
        /*0098*/ 	.byte	0x03, 0x50
        /*009a*/ 	.short	0x0000


	//----- nvinfo : EIATTR_MAXREG_COUNT
	.align		4
        /*009c*/ 	.byte	0x03, 0x1b
        /*009e*/ 	.short	0x00ff


	//----- nvinfo : EIATTR_EXIT_INSTR_OFFSETS
	.align		4
        /*00a0*/ 	.byte	0x04, 0x1c
        /*00a2*/ 	.short	(.L_31 - .L_30)


	//   ....[0]....
.L_30:
        /*00a4*/ 	.word	0x00000450


	//----- nvinfo : EIATTR_REQNTID
	.align		4
.L_31:
        /*00a8*/ 	.byte	0x04, 0x10
        /*00aa*/ 	.short	(.L_33 - .L_32)
.L_32:
        /*00ac*/ 	.word	0x00000100
        /*00b0*/ 	.word	0x00000001
        /*00b4*/ 	.word	0x00000001


	//----- nvinfo : EIATTR_CBANK_PARAM_SIZE
	.align		4
.L_33:
        /*00b8*/ 	.byte	0x03, 0x19
        /*00ba*/ 	.short	0x0044


	//----- nvinfo : EIATTR_PARAM_CBANK
	.align		4
        /*00bc*/ 	.byte	0x04, 0x0a
        /*00be*/ 	.short	(.L_35 - .L_34)
	.align		4
.L_34:
        /*00c0*/ 	.word	index@(.nv.constant0.triton_poi_fused__native_batch_norm_legit_no_training_convolution_relu_threshold_backward_28)
        /*00c4*/ 	.short	0x0210
        /*00c6*/ 	.short	0x0044


	//----- nvinfo : EIATTR_SW_WAR
	.align		4
.L_35:
        /*00c8*/ 	.byte	0x04, 0x36
        /*00ca*/ 	.short	(.L_37 - .L_36)
.L_36:
        /*00cc*/ 	.word	0x00000008
.L_37:


//--------------------- .nv.callgraph             --------------------------
	.section	.nv.callgraph,"",@"SHT_CUDA_CALLGRAPH"
	.align	4
	.sectionentsize	8
	.align		4
        /*0000*/ 	.word	0x00000000
	.align		4
        /*0004*/ 	.word	0xffffffff
	.align		4
        /*0008*/ 	.word	0x00000000
	.align		4
        /*000c*/ 	.word	0xfffffffe
	.align		4
        /*0010*/ 	.word	0x00000000
	.align		4
        /*0014*/ 	.word	0xfffffffd
	.align		4
        /*0018*/ 	.word	0x00000000
	.align		4
        /*001c*/ 	.word	0xfffffffc


//--------------------- .nv.constant4             --------------------------
	.section	.nv.constant4,"a",@progbits
	.align	8
	.align		8
.nv.constant4:
        /*0000*/ 	.dword	_$_str
	.align		8
        /*0008*/ 	.dword	_$_str_$_2


//--------------------- .text.triton_poi_fused__native_batch_norm_legit_no_training_convolution_relu_threshold_backward_28 --------------------------
	.section	.text.triton_poi_fused__native_batch_norm_legit_no_training_convolution_relu_threshold_backward_28,"ax",@progbits
	.align	128
        .global         triton_poi_fused__native_batch_norm_legit_no_training_convolution_relu_threshold_backward_28
        .type           triton_poi_fused__native_batch_norm_legit_no_training_convolution_relu_threshold_backward_28,@function
        .size           triton_poi_fused__native_batch_norm_legit_no_training_convolution_relu_threshold_backward_28,(.L_x_1 - triton_poi_fused__native_batch_norm_legit_no_training_convolution_relu_threshold_backward_28)
        .other          triton_poi_fused__native_batch_norm_legit_no_training_convolution_relu_threshold_backward_28,@"STO_CUDA_ENTRY STV_DEFAULT"
triton_poi_fused__native_batch_norm_legit_no_training_convolution_relu_threshold_backward_28:
.text.triton_poi_fused__native_batch_norm_legit_no_training_convolution_relu_threshold_backward_28:
[----:B------:R-:W-:Y:S01]  /*0000*/  LDC R1, c[0x0][0x28] ;  /* 0x00000a00ff017b82 */ /* 0x000fe20000000800 */
[----:B------:R-:W1:Y:S07]  /*0010*/  S2R R0, SR_TID.X ;  /* 0x0000000000007919 */ /* 0x000e6e0000002100 */
[----:B------:R-:W2:Y:S01]  /*0020*/  LDC.64 R12, c[0x0][0x228] ;  /* 0x00008a00ff0c7b82 */ /* 0x000ea20000000a00 */
[----:B------:R-:W-:Y:S01]  /*0030*/  ULDC.64 UR4, c[0x0][0x208] ;  /* 0x0000820000047ab9 */ /* 0x000fe20000000a00 */
[----:B------:R-:W-:Y:S01]  /*0040*/  ULDC.64 UR6, c[0x0][0x248] ;  /* 0x0000920000067ab9 */ /* 0x000fe20000000a00 */
[----:B------:R-:W3:Y:S05]  /*0050*/  S2R R5, SR_CTAID.X ;  /* 0x0000000000057919 */ /* 0x000eea0000002500 */
[----:B------:R-:W4:Y:S08]  /*0060*/  LDC.64 R8, c[0x0][0x218] ;  /* 0x00008600ff087b82 */ /* 0x000f300000000a00 */
[----:B------:R-:W5:Y:S08]  /*0070*/  LDC.64 R10, c[0x0][0x220] ;  /* 0x00008800ff0a7b82 */ /* 0x000f700000000a00 */
[----:B------:R-:W4:Y:S01]  /*0080*/  LDC.64 R14, c[0x0][0x230] ;  /* 0x00008c00ff0e7b82 */ /* 0x000f220000000a00 */
[----:B-1----:R-:W-:Y:S01]  /*0090*/  IMAD.SHL.U32 R0, R0, 0x2, RZ ;  /* 0x0000000200007824 */ /* 0x002fe200078e00ff */
[----:B---3--:R-:W-:-:S04]  /*00a0*/  SHF.R.S32.HI R3, RZ, 0x16, R5 ;  /* 0x00000016ff037819 */ /* 0x008fc80000011405 */
[----:B------:R-:W-:Y:S02]  /*00b0*/  LOP3.LUT R0, R0, 0x1fe, RZ, 0xc0, !PT ;  /* 0x000001fe00007812 */ /* 0x000fe400078ec0ff */
[----:B------:R-:W-:Y:S02]  /*00c0*/  SGXT R3, R3, 0x1 ;  /* 0x000000010303781a */ /* 0x000fe40000000200 */
[----:B------:R-:W-:Y:S02]  /*00d0*/  LEA R0, R5, R0, 0x9 ;  /* 0x0000000005007211 */ /* 0x000fe400078e48ff */
[----:B------:R-:W1:Y:S02]  /*00e0*/  LDC.64 R4, c[0x0][0x238] ;  /* 0x00008e00ff047b82 */ /* 0x000e640000000a00 */
[----:B------:R-:W-:-:S04]  /*00f0*/  LEA.HI R3, R3, R0, RZ, 0x6 ;  /* 0x0000000003037211 */ /* 0x000fc800078f30ff */
[--C-:B------:R-:W-:Y:S02]  /*0100*/  SHF.R.S32.HI R2, RZ, 0x6, R3.reuse ;  /* 0x00000006ff027819 */ /* 0x100fe40000011403 */
[----:B------:R-:W-:-:S04]  /*0110*/  SHF.R.S32.HI R3, RZ, 0x1f, R3 ;  /* 0x0000001fff037819 */ /* 0x000fc80000011403 */
[----:B------:R-:W-:-:S04]  /*0120*/  LEA.HI R3, R3, R2, RZ, 0x9 ;  /* 0x0000000203037211 */ /* 0x000fc800078f48ff */
[----:B------:R-:W-:-:S05]  /*0130*/  LOP3.LUT R3, R3, 0xfffffe00, RZ, 0xc0, !PT ;  /* 0xfffffe0003037812 */ /* 0x000fca00078ec0ff */
[----:B------:R-:W-:Y:S02]  /*0140*/  IMAD.IADD R17, R2, 0x1, -R3 ;  /* 0x0000000102117824 */ /* 0x000fe400078e0a03 */
[----:B------:R-:W3:Y:S02]  /*0150*/  LDC.64 R2, c[0x0][0x210] ;  /* 0x00008400ff027b82 */ /* 0x000ee40000000a00 */
[----:B--2---:R-:W-:-:S05]  /*0160*/  IMAD.WIDE R12, R17, 0x4, R12 ;  /* 0x00000004110c7825 */ /* 0x004fca00078e020c */
[----:B------:R2:W2:Y:S01]  /*0170*/  LDG.E.EL R16, desc[UR4][R12.64] ;  /* 0x000000040c107981 */ /* 0x0004a2000c2e1900 */
[----:B----4-:R-:W-:-:S04]  /*0180*/  IMAD.WIDE R8, R17, 0x4, R8 ;  /* 0x0000000411087825 */ /* 0x010fc800078e0208 */
[----:B-----5:R-:W-:Y:S02]  /*0190*/  IMAD.WIDE R10, R17, 0x4, R10 ;  /* 0x00000004110a7825 */ /* 0x020fe400078e020a */
[----:B------:R4:W5:Y:S04]  /*01a0*/  LDG.E.EL R8, desc[UR4][R8.64] ;  /* 0x0000000408087981 */ /* 0x000968000c2e1900 */
[----:B------:R-:W5:Y:S01]  /*01b0*/  LDG.E.EL R10, desc[UR4][R10.64] ;  /* 0x000000040a0a7981 */ /* 0x000f62000c2e1900 */
[----:B---3--:R-:W-:-:S05]  /*01c0*/  IMAD.WIDE R2, R0, 0x4, R2 ;  /* 0x0000000400027825 */ /* 0x008fca00078e0202 */
[----:B------:R-:W5:Y:S01]  /*01d0*/  LDG.E.64 R6, desc[UR4][R2.64] ;  /* 0x0000000402067981 */ /* 0x000f62000c1e1b00 */
[----:B0-2---:R-:W-:-:S04]  /*01e0*/  IMAD.WIDE R12, R17, 0x4, R14 ;  /* 0x00000004110c7825 */ /* 0x005fc800078e020e */
[----:B-1----:R-:W-:Y:S02]  /*01f0*/  IMAD.WIDE R4, R17, 0x4, R4 ;  /* 0x0000000411047825 */ /* 0x002fe400078e0204 */
[----:B------:R-:W2:Y:S04]  /*0200*/  LDG.E.EL R12, desc[UR4][R12.64] ;  /* 0x000000040c0c7981 */ /* 0x000ea8000c2e1900 */
[----:B------:R0:W2:Y:S01]  /*0210*/  LDG.E.EL R15, desc[UR4][R4.64] ;  /* 0x00000004040f7981 */ /* 0x0000a2000c2e1900 */
[----:B----4-:R-:W-:Y:S01]  /*0220*/  HFMA2.MMA R9, -RZ, RZ, 1.625, 0 ;  /* 0x3e800000ff097435 */ /* 0x010fe200000001ff */
[----:B------:R-:W-:-:S04]  /*0230*/  FADD R16, R16, 9.9999997473787516356e-06 ;  /* 0x3727c5ac10107421 */ /* 0x000fc80000000000 */
[----:B------:R-:W1:Y:S02]  /*0240*/  MUFU.SQRT R14, R16 ;  /* 0x00000010000e7308 */ /* 0x000e640000002000 */
[C---:B-1----:R-:W-:Y:S02]  /*0250*/  FSETP.GT.AND P0, PT, R14.reuse, 8.50705917302346158658e+37, PT ;  /* 0x7e8000000e00780b */ /* 0x042fe40003f04000 */
[----:B------:R-:W-:-:S11]  /*0260*/  FSETP.GEU.AND P1, PT, R14, 1.175494350822287508e-38, PT ;  /* 0x008000000e00780b */ /* 0x000fd60003f2e000 */
[----:B------:R-:W-:-:S04]  /*0270*/  @P0 FMUL R14, R14, 0.25 ;  /* 0x3e8000000e0e0820 */ /* 0x000fc80000400000 */
[----:B------:R-:W-:-:S06]  /*0280*/  @!P1 FMUL R14, R14, 16777216 ;  /* 0x4b8000000e0e9820 */ /* 0x000fcc0000400000 */
[----:B------:R-:W1:Y:S01]  /*0290*/  MUFU.RCP R14, R14 ;  /* 0x0000000e000e7308 */ /* 0x000e620000001000 */
[----:B------:R-:W-:Y:S01]  /*02a0*/  FSEL R9, R9, 1, P0 ;  /* 0x3f80000009097808 */ /* 0x000fe20000000000 */
[--C-:B-----5:R-:W-:Y:S01]  /*02b0*/  FADD R7, R7, R8.reuse ;  /* 0x0000000807077221 */ /* 0x120fe20000000000 */
[----:B------:R-:W-:-:S03]  /*02c0*/  FADD R6, R6, R8 ;  /* 0x0000000806067221 */ /* 0x000fc60000000000 */
[----:B------:R-:W-:Y:S01]  /*02d0*/  @!P1 FMUL R9, R9, 16777216 ;  /* 0x4b80000009099820 */ /* 0x000fe20000400000 */
[C---:B0-----:R-:W-:Y:S01]  /*02e0*/  FADD R4, -R10.reuse, R7 ;  /* 0x000000070a047221 */ /* 0x041fe20000000100 */
[----:B------:R-:W-:Y:S02]  /*02f0*/  FADD R10, -R10, R6 ;  /* 0x000000060a0a7221 */ /* 0x000fe40000000100 */
[----:B-1----:R-:W-:-:S04]  /*0300*/  FMUL R9, R14, R9 ;  /* 0x000000090e097220 */ /* 0x002fc80000400000 */
[C---:B------:R-:W-:Y:S01]  /*0310*/  FMUL R8, R9.reuse, R4 ;  /* 0x0000000409087220 */ /* 0x040fe20000400000 */
[----:B------:R-:W-:Y:S01]  /*0320*/  FMUL R10, R9, R10 ;  /* 0x0000000a090a7220 */ /* 0x000fe20000400000 */
[----:B------:R-:W0:Y:S02]  /*0330*/  LDC.64 R4, c[0x0][0x240] ;  /* 0x00009000ff047b82 */ /* 0x000e240000000a00 */
[C-C-:B--2---:R-:W-:Y:S01]  /*0340*/  FFMA R8, R12.reuse, R8, R15.reuse ;  /* 0x000000080c087223 */ /* 0x144fe2000000000f */
[----:B------:R-:W-:-:S04]  /*0350*/  FFMA R10, R12, R10, R15 ;  /* 0x0000000a0c0a7223 */ /* 0x000fc8000000000f */
[----:B------:R-:W-:Y:S02]  /*0360*/  FSETP.GEU.AND P0, PT, R8, RZ, PT ;  /* 0x000000ff0800720b */ /* 0x000fe40003f0e000 */
[----:B------:R-:W-:Y:S02]  /*0370*/  FSETP.GEU.AND P1, PT, R10, RZ, PT ;  /* 0x000000ff0a00720b */ /* 0x000fe40003f2e000 */
[----:B------:R-:W-:Y:S02]  /*0380*/  FSEL R11, R8, RZ, P0 ;  /* 0x000000ff080b7208 */ /* 0x000fe40000000000 */
[----:B------:R-:W-:Y:S02]  /*0390*/  FSEL R10, R10, RZ, P1 ;  /* 0x000000ff0a0a7208 */ /* 0x000fe40000800000 */
[----:B------:R-:W-:Y:S02]  /*03a0*/  FSETP.GTU.AND P0, PT, R11, RZ, PT ;  /* 0x000000ff0b00720b */ /* 0x000fe40003f0c000 */
[----:B------:R-:W-:-:S02]  /*03b0*/  FSETP.GTU.AND P1, PT, R10, RZ, PT ;  /* 0x000000ff0a00720b */ /* 0x000fc40003f2c000 */
[----:B------:R-:W-:Y:S02]  /*03c0*/  SEL R13, RZ, 0x100, P0 ;  /* 0x00000100ff0d7807 */ /* 0x000fe40000000000 */
[----:B------:R-:W-:Y:S02]  /*03d0*/  SEL R12, RZ, 0x1, P1 ;  /* 0x00000001ff0c7807 */ /* 0x000fe40000800000 */
[----:B------:R-:W-:Y:S01]  /*03e0*/  IADD3 R8, P2, R0, UR6, RZ ;  /* 0x0000000600087c10 */ /* 0x000fe2000ff5e0ff */
[----:B0-----:R-:W-:-:S03]  /*03f0*/  IMAD.WIDE R4, R0, 0x4, R4 ;  /* 0x0000000400047825 */ /* 0x001fc600078e0204 */
[----:B------:R-:W-:Y:S01]  /*0400*/  LEA.HI.X.SX32 R9, R0, UR7, 0x1, P2 ;  /* 0x0000000700097c11 */ /* 0x000fe200090f0eff */
[----:B------:R-:W-:Y:S01]  /*0410*/  IMAD.IADD R13, R12, 0x1, R13 ;  /* 0x000000010c0d7824 */ /* 0x000fe200078e020d */
[----:B------:R-:W-:Y:S04]  /*0420*/  STG.E.64 desc[UR4][R2.64], R6 ;  /* 0x0000000602007986 */ /* 0x000fe8000c101b04 */
[----:B------:R-:W-:Y:S04]  /*0430*/  STG.E.64 desc[UR4][R4.64], R10 ;  /* 0x0000000a04007986 */ /* 0x000fe8000c101b04 */
[----:B------:R-:W-:Y:S01]  /*0440*/  STG.E.U16 desc[UR4][R8.64], R13 ;  /* 0x0000000d08007986 */ /* 0x000fe2000c101504 */
[----:B------:R-:W-:Y:S05]  /*0450*/  EXIT ;  /* 0x000000000000794d */ /* 0x000fea0003800000 */
.L_x_0:
[----:B------:R-:W-:-:S00]  /*0460*/  BRA `(.L_x_0) ;  /* 0xfffffffc00fc7947 */ /* 0x000fc0000383ffff */
[----:B------:R-:W-:-:S00]  /*0470*/  NOP ;  /* 0x0000000000007918 */ /* 0x000fc00000000000 */
        /* <DEDUP_REMOVED lines=8> */
.L_x_1:


//--------------------- .nv.global.init           --------------------------
	.section	.nv.global.init,"aw",@progbits
.nv.global.init:
	.type		_$_str,@object
	.size		_$_str,(_$_str_$_2 - _$_str)
_$_str:
        /*0000*/ 	.byte	0x5f, 0x5f, 0x43, 0x55, 0x44, 0x41, 0x5f, 0x46, 0x54, 0x5a, 0x00
	.type		_$_str_$_2,@object
	.size		_$_str_$_2,(.L_1 - _$_str_$_2)
_$_str_$_2:
        /*000b*/ 	.byte	0x5f, 0x5f, 0x43, 0x55, 0x44, 0x41, 0x5f, 0x50, 0x52, 0x45, 0x43, 0x5f, 0x53, 0x51, 0x52, 0x54
        /*001b*/ 	.byte	0x00
.L_1:


//--------------------- .nv.constant0.triton_poi_fused__native_batch_norm_legit_no_training_convolution_relu_threshold_backward_28 --------------------------
	.section	.nv.constant0.triton_poi_fused__native_batch_norm_legit_no_training_convolution_relu_threshold_backward_28,"a",@progbits
	.sectionflags	@""
	.align	4
.nv.constant0.triton_poi_fused__native_batch_norm_legit_no_training_convolution_relu_threshold_backward_28:
	.zero		596
